	.headerflags	@"EF_CUDA_TEXMODE_UNIFIED EF_CUDA_64BIT_ADDRESS EF_CUDA_ACCELERATORS EF_CUDA_SM90 EF_CUDA_VIRTUAL_SM(EF_CUDA_SM90)"
	.elftype	@"ET_EXEC"


//--------------------- .nv.info                  --------------------------
	.section	.nv.info,"",@"SHT_CUDA_INFO"
	.align	4


	//----- nvinfo : EIATTR_REGCOUNT
	.align		4
        /*0000*/ 	.byte	0x04, 0x2f
        /*0002*/ 	.short	(.L_3 - .L_2)
	.align		4
.L_2:
        /*0004*/ 	.word	index@(triton_poi_fused__native_batch_norm_legit_no_training_relu_26)
        /*0008*/ 	.word	0x00000016


	//----- nvinfo : EIATTR_MIN_STACK_SIZE
	.align		4
.L_3:
        /*000c*/ 	.byte	0x04, 0x12
        /*000e*/ 	.short	(.L_5 - .L_4)
	.align		4
.L_4:
        /*0010*/ 	.word	index@(triton_poi_fused__native_batch_norm_legit_no_training_relu_26)
        /*0014*/ 	.word	0x00000000


	//----- nvinfo : EIATTR_FRAME_SIZE
	.align		4
.L_5:
        /*0018*/ 	.byte	0x04, 0x11
        /*001a*/ 	.short	(.L_7 - .L_6)
	.align		4
.L_6:
        /*001c*/ 	.word	index@(triton_poi_fused__native_batch_norm_legit_no_training_relu_26)
        /*0020*/ 	.word	0x00000000


	//----- nvinfo : EIATTR_MIN_STACK_SIZE
	.align		4
.L_7:
        /*0024*/ 	.byte	0x04, 0x12
        /*0026*/ 	.short	(.L_9 - .L_8)
	.align		4
.L_8:
        /*0028*/ 	.word	index@(triton_poi_fused__native_batch_norm_legit_no_training_relu_26)
        /*002c*/ 	.word	0x00000000
.L_9:


//--------------------- .nv.info.triton_poi_fused__native_batch_norm_legit_no_training_relu_26 --------------------------
	.section	.nv.info.triton_poi_fused__native_batch_norm_legit_no_training_relu_26,"",@"SHT_CUDA_INFO"
	.sectionflags	@""
	.align	4


	//----- nvinfo : EIATTR_CUDA_API_VERSION
	.align		4
        /*0000*/ 	.byte	0x04, 0x37
        /*0002*/ 	.short	(.L_11 - .L_10)
.L_10:
        /*0004*/ 	.word	0x0000007c


	//----- nvinfo : EIATTR_KPARAM_INFO
	.align		4
.L_11:
        /*0008*/ 	.byte	0x04, 0x17
        /*000a*/ 	.short	(.L_13 - .L_12)
.L_12:
        /*000c*/ 	.word	0x00000000
        /*0010*/ 	.short	0x0006
        /*0012*/ 	.short	0x0030
        /*0014*/ 	.byte	0x00, 0xf0, 0x11, 0x00


	//----- nvinfo : EIATTR_KPARAM_INFO
	.align		4
.L_13:
        /*0018*/ 	.byte	0x04, 0x17
        /*001a*/ 	.short	(.L_15 - .L_14)
.L_14:
        /*001c*/ 	.word	0x00000000
        /*0020*/ 	.short	0x0005
        /*0022*/ 	.short	0x0028
        /*0024*/ 	.byte	0x00, 0xf4, 0x21, 0x00


	//----- nvinfo : EIATTR_KPARAM_INFO
	.align		4
.L_15:
        /*0028*/ 	.byte	0x04, 0x17
        /*002a*/ 	.short	(.L_17 - .L_16)
.L_16:
        /*002c*/ 	.word	0x00000000
        /*0030*/ 	.short	0x0004
        /*0032*/ 	.short	0x0020
        /*0034*/ 	.byte	0x00, 0xf4, 0x21, 0x00


	//----- nvinfo : EIATTR_KPARAM_INFO
	.align		4
.L_17:
        /*0038*/ 	.byte	0x04, 0x17
        /*003a*/ 	.short	(.L_19 - .L_18)
.L_18:
        /*003c*/ 	.word	0x00000000
        /*0040*/ 	.short	0x0003
        /*0042*/ 	.short	0x0018
        /*0044*/ 	.byte	0x00, 0xf4, 0x21, 0x00


	//----- nvinfo : EIATTR_KPARAM_INFO
	.align		4
.L_19:
        /*0048*/ 	.byte	0x04, 0x17
        /*004a*/ 	.short	(.L_21 - .L_20)
.L_20:
        /*004c*/ 	.word	0x00000000
        /*0050*/ 	.short	0x0002
        /*0052*/ 	.short	0x0010
        /*0054*/ 	.byte	0x00, 0xf4, 0x21, 0x00


	//----- nvinfo : EIATTR_KPARAM_INFO
	.align		4
.L_21:
        /*0058*/ 	.byte	0x04, 0x17
        /*005a*/ 	.short	(.L_23 - .L_22)
.L_22:
        /*005c*/ 	.word	0x00000000
        /*0060*/ 	.short	0x0001
        /*0062*/ 	.short	0x0008
        /*0064*/ 	.byte	0x00, 0xf4, 0x21, 0x00


	//----- nvinfo : EIATTR_KPARAM_INFO
	.align		4
.L_23:
        /*0068*/ 	.byte	0x04, 0x17
        /*006a*/ 	.short	(.L_25 - .L_24)
.L_24:
        /*006c*/ 	.word	0x00000000
        /*0070*/ 	.short	0x0000
        /*0072*/ 	.short	0x0000
        /*0074*/ 	.byte	0x00, 0xf4, 0x21, 0x00


	//----- nvinfo : EIATTR_SPARSE_MMA_MASK
	.align		4
.L_25:
        /*0078*/ 	.byte	0x03, 0x50
        /*007a*/ 	.short	0x0000


	//----- nvinfo : EIATTR_MAXREG_COUNT
	.align		4
        /*007c*/ 	.byte	0x03, 0x1b
        /*007e*/ 	.short	0x00ff


	//----- nvinfo : EIATTR_EXIT_INSTR_OFFSETS
	.align		4
        /*0080*/ 	.byte	0x04, 0x1c
        /*0082*/ 	.short	(.L_27 - .L_26)


	//   ....[0]....
.L_26:
        /*0084*/ 	.word	0x00000490


	//   ....[1]....
        /*0088*/ 	.word	0x000004b0


	//----- nvinfo : EIATTR_REQNTID
	.align		4
.L_27:
        /*008c*/ 	.byte	0x04, 0x10
        /*008e*/ 	.short	(.L_29 - .L_28)
.L_28:
        /*0090*/ 	.word	0x00000080
        /*0094*/ 	.word	0x00000001
        /*0098*/ 	.word	0x00000001


	//----- nvinfo : EIATTR_CBANK_PARAM_SIZE
	.align		4
.L_29:
        /*009c*/ 	.byte	0x03, 0x19
        /*009e*/ 	.short	0x0034


	//----- nvinfo : EIATTR_PARAM_CBANK
	.align		4
        /*00a0*/ 	.byte	0x04, 0x0a
        /*00a2*/ 	.short	(.L_31 - .L_30)
	.align		4
.L_30:
        /*00a4*/ 	.word	index@(.nv.constant0.triton_poi_fused__native_batch_norm_legit_no_training_relu_26)
        /*00a8*/ 	.short	0x0210
        /*00aa*/ 	.short	0x0034


	//----- nvinfo : EIATTR_SW_WAR
	.align		4
.L_31:
        /*00ac*/ 	.byte	0x04, 0x36
        /*00ae*/ 	.short	(.L_33 - .L_32)
.L_32:
        /*00b0*/ 	.word	0x00000008
.L_33:


//--------------------- .nv.callgraph             --------------------------
	.section	.nv.callgraph,"",@"SHT_CUDA_CALLGRAPH"
	.align	4
	.sectionentsize	8
	.align		4
        /*0000*/ 	.word	0x00000000
	.align		4
        /*0004*/ 	.word	0xffffffff
	.align		4
        /*0008*/ 	.word	0x00000000
	.align		4
        /*000c*/ 	.word	0xfffffffe
	.align		4
        /*0010*/ 	.word	0x00000000
	.align		4
        /*0014*/ 	.word	0xfffffffd
	.align		4
        /*0018*/ 	.word	0x00000000
	.align		4
        /*001c*/ 	.word	0xfffffffc


//--------------------- .nv.constant4             --------------------------
	.section	.nv.constant4,"a",@progbits
	.align	8
	.align		8
.nv.constant4:
        /*0000*/ 	.dword	_$_str
	.align		8
        /*0008*/ 	.dword	_$_str_$_2


//--------------------- .text.triton_poi_fused__native_batch_norm_legit_no_training_relu_26 --------------------------
	.section	.text.triton_poi_fused__native_batch_norm_legit_no_training_relu_26,"ax",@progbits
	.align	128
        .global         triton_poi_fused__native_batch_norm_legit_no_training_relu_26
        .type           triton_poi_fused__native_batch_norm_legit_no_training_relu_26,@function
        .size           triton_poi_fused__native_batch_norm_legit_no_training_relu_26,(.L_x_1 - triton_poi_fused__native_batch_norm_legit_no_training_relu_26)
        .other          triton_poi_fused__native_batch_norm_legit_no_training_relu_26,@"STO_CUDA_ENTRY STV_DEFAULT"
triton_poi_fused__native_batch_norm_legit_no_training_relu_26:
.text.triton_poi_fused__native_batch_norm_legit_no_training_relu_26:
[----:B------:R-:W0:Y:S01]  /*0000*/  LDC R1, c[0x0][0x28] ;  /* 0x00000a00ff017b82 */ /* 0x000e220000000800 */
[----:B------:R-:W1:Y:S07]  /*0010*/  S2R R0, SR_TID.X ;  /* 0x0000000000007919 */ /* 0x000e6e0000002100 */
[----:B------:R-:W2:Y:S01]  /*0020*/  LDC.64 R8, c[0x0][0x220] ;  /* 0x00008800ff087b82 */ /* 0x000ea20000000a00 */
[----:B------:R-:W-:Y:S01]  /*0030*/  ULDC.64 UR4, c[0x0][0x208] ;  /* 0x0000820000047ab9 */ /* 0x000fe20000000a00 */
[----:B------:R-:W3:Y:S06]  /*0040*/  S2R R5, SR_CTAID.X ;  /* 0x0000000000057919 */ /* 0x000eec0000002500 */
[----:B------:R-:W4:Y:S08]  /*0050*/  LDC.64 R14, c[0x0][0x218] ;  /* 0x00008600ff0e7b82 */ /* 0x000f300000000a00 */
[----:B------:R-:W5:Y:S08]  /*0060*/  LDC.64 R12, c[0x0][0x210] ;  /* 0x00008400ff0c7b82 */ /* 0x000f700000000a00 */
[----:B------:R-:W4:Y:S01]  /*0070*/  LDC.64 R16, c[0x0][0x228] ;  /* 0x00008a00ff107b82 */ /* 0x000f220000000a00 */
[----:B-1----:R-:W-:-:S07]  /*0080*/  SHF.L.U32 R0, R0, 0x1, RZ ;  /* 0x0000000100007819 */ /* 0x002fce00000006ff */
[----:B------:R-:W1:Y:S01]  /*0090*/  LDC.64 R18, c[0x0][0x230] ;  /* 0x00008c00ff127b82 */ /* 0x000e620000000a00 */
[----:B---3--:R-:W-:Y:S02]  /*00a0*/  SHF.R.S32.HI R3, RZ, 0x17, R5 ;  /* 0x00000017ff037819 */ /* 0x008fe40000011405 */
[----:B------:R-:W-:Y:S02]  /*00b0*/  LOP3.LUT R0, R0, 0xfe, RZ, 0xc0, !PT ;  /* 0x000000fe00007812 */ /* 0x000fe400078ec0ff */
[----:B------:R-:W-:Y:S02]  /*00c0*/  SGXT R3, R3, 0x1 ;  /* 0x000000010303781a */ /* 0x000fe40000000200 */
[----:B------:R-:W-:-:S04]  /*00d0*/  LEA R0, R5, R0, 0x8 ;  /* 0x0000000005007211 */ /* 0x000fc800078e40ff */
[----:B------:R-:W-:Y:S02]  /*00e0*/  LEA.HI R3, R3, R0, RZ, 0x6 ;  /* 0x0000000003037211 */ /* 0x000fe400078f30ff */
[----:B------:R-:W-:Y:S02]  /*00f0*/  ISETP.GE.AND P0, PT, R0, 0x1200, PT ;  /* 0x000012000000780c */ /* 0x000fe40003f06270 */
[----:B------:R-:W-:-:S05]  /*0100*/  SHF.R.S32.HI R3, RZ, 0x6, R3 ;  /* 0x00000006ff037819 */ /* 0x000fca0000011403 */
[----:B------:R-:W-:-:S05]  /*0110*/  IMAD.HI R2, R3, 0x38e38e39, RZ ;  /* 0x38e38e3903027827 */ /* 0x000fca00078e02ff */
[----:B------:R-:W-:-:S04]  /*0120*/  SHF.R.U32.HI R5, RZ, 0x1f, R2 ;  /* 0x0000001fff057819 */ /* 0x000fc80000011602 */
[----:B------:R-:W-:Y:S02]  /*0130*/  LEA.HI.SX32 R2, R2, R5, 0x1e ;  /* 0x0000000502027211 */ /* 0x000fe400078ff2ff */
[----:B------:R-:W-:-:S03]  /*0140*/  CS2R R4, SRZ ;  /* 0x0000000000047805 */ /* 0x000fc6000001ff00 */
[----:B------:R-:W-:-:S04]  /*0150*/  IMAD R11, R2, -0x12, R3 ;  /* 0xffffffee020b7824 */ /* 0x000fc800078e0203 */
[----:B--2---:R-:W-:-:S05]  /*0160*/  IMAD.WIDE R8, R11, 0x4, R8 ;  /* 0x000000040b087825 */ /* 0x004fca00078e0208 */
[----:B------:R-:W2:Y:S04]  /*0170*/  @!P0 LDG.E.EL R4, desc[UR4][R8.64] ;  /* 0x0000000408048981 */ /* 0x000ea8000c2e1900 */
[----:B------:R3:W2:Y:S01]  /*0180*/  @!P0 LDG.E.EL R5, desc[UR4][R8.64] ;  /* 0x0000000408058981 */ /* 0x0006a2000c2e1900 */
[----:B------:R-:W-:Y:S02]  /*0190*/  CS2R R6, SRZ ;  /* 0x0000000000067805 */ /* 0x000fe4000001ff00 */
[----:B------:R-:W-:Y:S01]  /*01a0*/  CS2R R2, SRZ ;  /* 0x0000000000027805 */ /* 0x000fe2000001ff00 */
[----:B----4-:R-:W-:-:S04]  /*01b0*/  IMAD.WIDE R14, R11, 0x4, R14 ;  /* 0x000000040b0e7825 */ /* 0x010fc800078e020e */
[----:B-----5:R-:W-:Y:S01]  /*01c0*/  IMAD.WIDE R12, R0, 0x4, R12 ;  /* 0x00000004000c7825 */ /* 0x020fe200078e020c */
[----:B------:R-:W4:Y:S01]  /*01d0*/  @!P0 LDG.E.EL R7, desc[UR4][R14.64] ;  /* 0x000000040e078981 */ /* 0x000f22000c2e1900 */
[----:B---3--:R-:W-:Y:S02]  /*01e0*/  CS2R R8, SRZ ;  /* 0x0000000000087805 */ /* 0x008fe4000001ff00 */
[C---:B0-----:R-:W-:Y:S01]  /*01f0*/  IMAD.WIDE R16, R11.reuse, 0x4, R16 ;  /* 0x000000040b107825 */ /* 0x041fe200078e0210 */
[----:B------:R0:W3:Y:S03]  /*0200*/  @!P0 LDG.E.EL R6, desc[UR4][R14.64] ;  /* 0x000000040e068981 */ /* 0x0000e6000c2e1900 */
[----:B-1----:R-:W-:Y:S01]  /*0210*/  IMAD.WIDE R18, R11, 0x4, R18 ;  /* 0x000000040b127825 */ /* 0x002fe200078e0212 */
[----:B------:R1:W4:Y:S01]  /*0220*/  @!P0 LDG.E.64 R2, desc[UR4][R12.64] ;  /* 0x000000040c028981 */ /* 0x000322000c1e1b00 */
[----:B------:R-:W-:-:S03]  /*0230*/  CS2R R10, SRZ ;  /* 0x00000000000a7805 */ /* 0x000fc6000001ff00 */
[----:B------:R-:W5:Y:S04]  /*0240*/  @!P0 LDG.E.EL R9, desc[UR4][R18.64] ;  /* 0x0000000412098981 */ /* 0x000f68000c2e1900 */
[----:B------:R-:W5:Y:S04]  /*0250*/  @!P0 LDG.E.EL R10, desc[UR4][R16.64] ;  /* 0x00000004100a8981 */ /* 0x000f68000c2e1900 */
[----:B------:R-:W3:Y:S04]  /*0260*/  @!P0 LDG.E.EL R11, desc[UR4][R16.64] ;  /* 0x00000004100b8981 */ /* 0x000ee8000c2e1900 */
[----:B------:R-:W3:Y:S01]  /*0270*/  @!P0 LDG.E.EL R8, desc[UR4][R18.64] ;  /* 0x0000000412088981 */ /* 0x000ee2000c2e1900 */
[----:B0-----:R-:W-:Y:S01]  /*0280*/  HFMA2.MMA R14, -RZ, RZ, 1.625, 0 ;  /* 0x3e800000ff0e7435 */ /* 0x001fe200000001ff */
[----:B--2---:R-:W-:Y:S01]  /*0290*/  FADD R4, R4, 9.9999997473787516356e-06 ;  /* 0x3727c5ac04047421 */ /* 0x004fe20000000000 */
[----:B------:R-:W-:-:S03]  /*02a0*/  FADD R5, R5, 9.9999997473787516356e-06 ;  /* 0x3727c5ac05057421 */ /* 0x000fc60000000000 */
[----:B-1----:R-:W0:Y:S08]  /*02b0*/  MUFU.SQRT R12, R4 ;  /* 0x00000004000c7308 */ /* 0x002e300000002000 */
[----:B------:R1:W2:Y:S01]  /*02c0*/  MUFU.SQRT R13, R5 ;  /* 0x00000005000d7308 */ /* 0x0002a20000002000 */
[C---:B0-----:R-:W-:Y:S02]  /*02d0*/  FSETP.GT.AND P1, PT, R12.reuse, 8.50705917302346158658e+37, PT ;  /* 0x7e8000000c00780b */ /* 0x041fe40003f24000 */
[----:B------:R-:W-:Y:S01]  /*02e0*/  FSETP.GEU.AND P3, PT, R12, 1.175494350822287508e-38, PT ;  /* 0x008000000c00780b */ /* 0x000fe20003f6e000 */
[----:B-1----:R-:W0:Y:S01]  /*02f0*/  LDC.64 R4, c[0x0][0x238] ;  /* 0x00008e00ff047b82 */ /* 0x002e220000000a00 */
[----:B--2---:R-:W-:-:S02]  /*0300*/  FSETP.GT.AND P2, PT, R13, 8.50705917302346158658e+37, PT ;  /* 0x7e8000000d00780b */ /* 0x004fc40003f44000 */
[----:B------:R-:W-:-:S07]  /*0310*/  FSETP.GEU.AND P4, PT, R13, 1.175494350822287508e-38, PT ;  /* 0x008000000d00780b */ /* 0x000fce0003f8e000 */
[----:B------:R-:W-:-:S04]  /*0320*/  @P1 FMUL R12, R12, 0.25 ;  /* 0x3e8000000c0c1820 */ /* 0x000fc80000400000 */
[----:B------:R-:W-:Y:S01]  /*0330*/  @!P3 FMUL R12, R12, 16777216 ;  /* 0x4b8000000c0cb820 */ /* 0x000fe20000400000 */
[----:B------:R-:W-:-:S04]  /*0340*/  @P2 FMUL R13, R13, 0.25 ;  /* 0x3e8000000d0d2820 */ /* 0x000fc80000400000 */
[----:B------:R-:W-:Y:S01]  /*0350*/  @!P4 FMUL R13, R13, 16777216 ;  /* 0x4b8000000d0dc820 */ /* 0x000fe20000400000 */
[----:B------:R-:W1:Y:S01]  /*0360*/  MUFU.RCP R12, R12 ;  /* 0x0000000c000c7308 */ /* 0x000e620000001000 */
[----:B------:R-:W-:-:S07]  /*0370*/  FSEL R15, R14, 1, P1 ;  /* 0x3f8000000e0f7808 */ /* 0x000fce0000800000 */
[----:B------:R-:W2:Y:S01]  /*0380*/  MUFU.RCP R13, R13 ;  /* 0x0000000d000d7308 */ /* 0x000ea20000001000 */
[----:B------:R-:W-:Y:S01]  /*0390*/  FSEL R14, R14, 1, P2 ;  /* 0x3f8000000e0e7808 */ /* 0x000fe20001000000 */
[----:B------:R-:W-:-:S04]  /*03a0*/  @!P3 FMUL R15, R15, 16777216 ;  /* 0x4b8000000f0fb820 */ /* 0x000fc80000400000 */
[----:B------:R-:W-:Y:S01]  /*03b0*/  @!P4 FMUL R14, R14, 16777216 ;  /* 0x4b8000000e0ec820 */ /* 0x000fe20000400000 */
[----:B----4-:R-:W-:Y:S01]  /*03c0*/  FADD R2, -R7, R2 ;  /* 0x0000000207027221 */ /* 0x010fe20000000100 */
[----:B---3--:R-:W-:Y:S01]  /*03d0*/  FADD R3, -R6, R3 ;  /* 0x0000000306037221 */ /* 0x008fe20000000100 */
[----:B-1----:R-:W-:Y:S01]  /*03e0*/  FMUL R15, R12, R15 ;  /* 0x0000000f0c0f7220 */ /* 0x002fe20000400000 */
[----:B--2---:R-:W-:-:S03]  /*03f0*/  FMUL R14, R13, R14 ;  /* 0x0000000e0d0e7220 */ /* 0x004fc60000400000 */
[----:B------:R-:W-:Y:S01]  /*0400*/  FMUL R2, R2, R15 ;  /* 0x0000000f02027220 */ /* 0x000fe20000400000 */
[----:B------:R-:W-:-:S03]  /*0410*/  FMUL R3, R3, R14 ;  /* 0x0000000e03037220 */ /* 0x000fc60000400000 */
[----:B-----5:R-:W-:Y:S01]  /*0420*/  FFMA R2, R2, R10, R9 ;  /* 0x0000000a02027223 */ /* 0x020fe20000000009 */
[----:B------:R-:W-:-:S04]  /*0430*/  FFMA R3, R3, R11, R8 ;  /* 0x0000000b03037223 */ /* 0x000fc80000000008 */
[----:B------:R-:W-:Y:S02]  /*0440*/  FSETP.GEU.AND P1, PT, R2, RZ, PT ;  /* 0x000000ff0200720b */ /* 0x000fe40003f2e000 */
[C---:B------:R-:W-:Y:S01]  /*0450*/  FSETP.GEU.AND P2, PT, R3.reuse, RZ, PT ;  /* 0x000000ff0300720b */ /* 0x040fe20003f4e000 */
[----:B0-----:R-:W-:Y:S01]  /*0460*/  IMAD.WIDE R4, R0, 0x4, R4 ;  /* 0x0000000400047825 */ /* 0x001fe200078e0204 */
[----:B------:R-:W-:Y:S02]  /*0470*/  FSEL R2, R2, RZ, P1 ;  /* 0x000000ff02027208 */ /* 0x000fe40000800000 */
[----:B------:R-:W-:Y:S01]  /*0480*/  FSEL R3, R3, RZ, P2 ;  /* 0x000000ff03037208 */ /* 0x000fe20001000000 */
[----:B------:R-:W-:Y:S08]  /*0490*/  @P0 EXIT ;  /* 0x000000000000094d */ /* 0x000ff00003800000 */
[----:B------:R-:W-:Y:S01]  /*04a0*/  STG.E.64 desc[UR4][R4.64], R2 ;  /* 0x0000000204007986 */ /* 0x000fe2000c101b04 */
[----:B------:R-:W-:Y:S05]  /*04b0*/  EXIT ;  /* 0x000000000000794d */ /* 0x000fea0003800000 */
.L_x_0:
[----:B------:R-:W-:-:S00]  /*04c0*/  BRA `(.L_x_0) ;  /* 0xfffffffc00fc7947 */ /* 0x000fc0000383ffff */
[----:B------:R-:W-:-:S00]  /*04d0*/  NOP ;  /* 0x0000000000007918 */ /* 0x000fc00000000000 */
        /* <DEDUP_REMOVED lines=10> */
.L_x_1:


//--------------------- .nv.global.init           --------------------------
	.section	.nv.global.init,"aw",@progbits
.nv.global.init:
	.type		_$_str,@object
	.size		_$_str,(_$_str_$_2 - _$_str)
_$_str:
        /*0000*/ 	.byte	0x5f, 0x5f, 0x43, 0x55, 0x44, 0x41, 0x5f, 0x46, 0x54, 0x5a, 0x00
	.type		_$_str_$_2,@object
	.size		_$_str_$_2,(.L_1 - _$_str_$_2)
_$_str_$_2:
        /*000b*/ 	.byte	0x5f, 0x5f, 0x43, 0x55, 0x44, 0x41, 0x5f, 0x50, 0x52, 0x45, 0x43, 0x5f, 0x53, 0x51, 0x52, 0x54
        /*001b*/ 	.byte	0x00
.L_1:


//--------------------- .nv.constant0.triton_poi_fused__native_batch_norm_legit_no_training_relu_26 --------------------------
	.section	.nv.constant0.triton_poi_fused__native_batch_norm_legit_no_training_relu_26,"a",@progbits
	.sectionflags	@""
	.align	4
.nv.constant0.triton_poi_fused__native_batch_norm_legit_no_training_relu_26:
	.zero		580
